//
// Generated by NVIDIA NVVM Compiler
//
// Compiler Build ID: CL-36424714
// Cuda compilation tools, release 13.0, V13.0.88
// Based on NVVM 20.0.0
//

.version 9.0
.target sm_100
.address_size 64

	// .globl	_Z8helloGPUv
.extern .func  (.param .b32 func_retval0) vprintf
(
	.param .b64 vprintf_param_0,
	.param .b64 vprintf_param_1
)
;
.global .align 1 .b8 $str[26] = {72, 101, 108, 108, 111, 32, 102, 114, 111, 109, 32, 71, 80, 85, 32, 116, 104, 114, 101, 97, 100, 32, 37, 100, 10};

.visible .entry _Z8helloGPUv()
{
	.local .align 8 .b8 	__local_depot0[8];
	.reg .b64 	%SP;
	.reg .b64 	%SPL;
	.reg .b32 	%r<4>;
	.reg .b64 	%rd<5>;

	mov.u64 	%SPL, __local_depot0;
	cvta.local.u64 	%SP, %SPL;
	add.u64 	%rd1, %SP, 0;
	add.u64 	%rd2, %SPL, 0;
	mov.u32 	%r1, %tid.x;
	st.local.u32 	[%rd2], %r1;
	mov.u64 	%rd3, $str;
	cvta.global.u64 	%rd4, %rd3;
	{ // callseq 0, 0
	.param .b64 param0;
	st.param.b64 	[param0], %rd4;
	.param .b64 param1;
	st.param.b64 	[param1], %rd1;
	.param .b32 retval0;
	call.uni (retval0), 
	vprintf, 
	(
	param0, 
	param1
	);
	ld.param.b32 	%r2, [retval0];
	} // callseq 0
	ret;

}


// ===== COMPILED SASS (sm_100) =====

	.target	sm_100

	.elftype	@"ET_EXEC"


//--------------------- .note.nv.tkinfo           --------------------------
	.section	.note.nv.tkinfo,"",@"SHT_NOTE"
	.sectionflags	@"SHF_NOTE_NV_TKINFO"
	.tkinfo
        /*0018*/ 	.word	0x00000002
        /*0030*/ 	.string	""
        /*0030*/ 	.string	"ptxas"
        /*0030*/ 	.string	"Cuda compilation tools, release 13.0, V13.0.88"
        /*0030*/ 	.string	"Build cuda_13.0.r13.0/compiler.36424714_0"
        /*0030*/ 	.string	"-arch sm_100 -m 64 "



//--------------------- .note.nv.cuinfo           --------------------------
	.section	.note.nv.cuinfo,"",@"SHT_NOTE"
	.sectionflags	@"SHF_NOTE_NV_CUINFO"
        /*0018*/ 	.short	0x0002
        /*001a*/ 	.short	0x0064
        /*001c*/ 	.short	0x0082
	.zero		2


//--------------------- .nv.info                  --------------------------
	.section	.nv.info,"",@"SHT_CUDA_INFO"
	.align	4


	//----- nvinfo : EIATTR_REGCOUNT
	.align		4
        /*0000*/ 	.byte	0x04, 0x2f
        /*0002*/ 	.short	(.L_2 - .L_1)
	.align		4
.L_1:
        /*0004*/ 	.word	index@(_Z8helloGPUv)
        /*0008*/ 	.word	0x00000018


	//----- nvinfo : EIATTR_FRAME_SIZE
	.align		4
.L_2:
        /*000c*/ 	.byte	0x04, 0x11
        /*000e*/ 	.short	(.L_4 - .L_3)
	.align		4
.L_3:
        /*0010*/ 	.word	index@(_Z8helloGPUv)
        /*0014*/ 	.word	0x00000008


	//----- nvinfo : EIATTR_MIN_STACK_SIZE
	.align		4
.L_4:
        /*0018*/ 	.byte	0x04, 0x12
        /*001a*/ 	.short	(.L_6 - .L_5)
	.align		4
.L_5:
        /*001c*/ 	.word	index@(_Z8helloGPUv)
        /*0020*/ 	.word	0x00000008
.L_6:


//--------------------- .nv.compat                --------------------------
	.section	.nv.compat,"",@"SHT_CUDA_COMPAT_INFO"
	.align	4
        /*0000*/ 	.byte	0x02, 0x09, 0x00, 0x00, 0x02, 0x02, 0x01, 0x00, 0x02, 0x05, 0x05, 0x00, 0x03, 0x07, 0x01, 0x01
        /*0010*/ 	.byte	0x02, 0x03, 0x00, 0x00, 0x02, 0x06, 0x01, 0x00, 0x04, 0x0b, 0x08, 0x00, 0x09, 0x00, 0x00, 0x00
        /*0020*/ 	.byte	0x00, 0x00, 0x00, 0x00


//--------------------- .nv.info._Z8helloGPUv     --------------------------
	.section	.nv.info._Z8helloGPUv,"",@"SHT_CUDA_INFO"
	.sectionflags	@""
	.align	4


	//----- nvinfo : EIATTR_CUDA_API_VERSION
	.align		4
        /*0000*/ 	.byte	0x04, 0x37
        /*0002*/ 	.short	(.L_8 - .L_7)
.L_7:
        /*0004*/ 	.word	0x00000082


	//----- nvinfo : EIATTR_SPARSE_MMA_MASK
	.align		4
.L_8:
        /*0008*/ 	.byte	0x03, 0x50
        /*000a*/ 	.short	0x0000


	//----- nvinfo : EIATTR_MAXREG_COUNT
	.align		4
        /*000c*/ 	.byte	0x03, 0x1b
        /*000e*/ 	.short	0x00ff


	//----- nvinfo : EIATTR_EXTERNS
	.align		4
        /*0010*/ 	.byte	0x04, 0x0f
        /*0012*/ 	.short	(.L_10 - .L_9)


	//   ....[0]....
	.align		4
.L_9:
        /*0014*/ 	.word	index@(vprintf)


	//----- nvinfo : EIATTR_MERCURY_ISA_VERSION
	.align		4
.L_10:
        /*0018*/ 	.byte	0x03, 0x5f
        /*001a*/ 	.short	0x0101


	//----- nvinfo : EIATTR_VRC_CTA_INIT_COUNT
	.align		4
        /*001c*/ 	.byte	0x02, 0x4a
	.zero		1
	.zero		1


	//----- nvinfo : EIATTR_SYSCALL_OFFSETS
	.align		4
        /*0020*/ 	.byte	0x04, 0x46
        /*0022*/ 	.short	(.L_12 - .L_11)


	//   ....[0]....
.L_11:
        /*0024*/ 	.word	0x000000e0


	//----- nvinfo : EIATTR_EXIT_INSTR_OFFSETS
	.align		4
.L_12:
        /*0028*/ 	.byte	0x04, 0x1c
        /*002a*/ 	.short	(.L_14 - .L_13)


	//   ....[0]....
.L_13:
        /*002c*/ 	.word	0x000000f0


	//----- nvinfo : EIATTR_SW_WAR
	.align		4
.L_14:
        /*0030*/ 	.byte	0x04, 0x36
        /*0032*/ 	.short	(.L_16 - .L_15)
.L_15:
        /*0034*/ 	.word	0x00000008
.L_16:


//--------------------- .nv.callgraph             --------------------------
	.section	.nv.callgraph,"",@"SHT_CUDA_CALLGRAPH"
	.align	4
	.sectionentsize	8
	.align		4
        /*0000*/ 	.word	0x00000000
	.align		4
        /*0004*/ 	.word	0xffffffff
	.align		4
        /*0008*/ 	.word	index@(_Z8helloGPUv)
	.align		4
        /*000c*/ 	.word	index@(vprintf)
	.align		4
        /*0010*/ 	.word	0x00000000
	.align		4
        /*0014*/ 	.word	0xfffffffe
	.align		4
        /*0018*/ 	.word	0x00000000
	.align		4
        /*001c*/ 	.word	0xfffffffd
	.align		4
        /*0020*/ 	.word	0x00000000
	.align		4
        /*0024*/ 	.word	0xfffffffc


//--------------------- .nv.constant4             --------------------------
	.section	.nv.constant4,"a",@progbits
	.align	8
	.align		8
.nv.constant4:
        /*0000*/ 	.dword	vprintf
	.align		8
        /*0008*/ 	.dword	$str


//--------------------- .text._Z8helloGPUv        --------------------------
	.section	.text._Z8helloGPUv,"ax",@progbits
	.align	128
        .global         _Z8helloGPUv
        .type           _Z8helloGPUv,@function
        .size           _Z8helloGPUv,(.L_x_2 - _Z8helloGPUv)
        .other          _Z8helloGPUv,@"STO_CUDA_ENTRY STV_DEFAULT"
_Z8helloGPUv:
.text._Z8helloGPUv:
[----:B------:R-:W0:Y:S01]  /*0000*/  LDC R1, c[0x0][0x37c] ;  /* 0x0000df00ff017b82 */ /* 0x000e220000000800 */
[----:B------:R-:W1:Y:S01]  /*0010*/  S2R R8, SR_TID.X ;  /* 0x0000000000087919 */ /* 0x000e620000002100 */
[----:B0-----:R-:W-:Y:S01]  /*0020*/  VIADD R1, R1, 0xfffffff8 ;  /* 0xfffffff801017836 */ /* 0x001fe20000000000 */
[----:B------:R-:W-:Y:S01]  /*0030*/  MOV R0, 0x0 ;  /* 0x0000000000007802 */ /* 0x000fe20000000f00 */
[----:B------:R-:W0:Y:S04]  /*0040*/  LDCU UR4, c[0x0][0x2f8] ;  /* 0x00005f00ff0477ac */ /* 0x000e280008000800 */
[----:B------:R2:W3:Y:S01]  /*0050*/  LDC.64 R2, c[0x4][R0] ;  /* 0x0100000000027b82 */ /* 0x0004e20000000a00 */
[----:B------:R-:W4:Y:S01]  /*0060*/  LDCU.64 UR6, c[0x4][0x8] ;  /* 0x01000100ff0677ac */ /* 0x000f220008000a00 */
[----:B------:R-:W5:Y:S01]  /*0070*/  LDCU UR5, c[0x0][0x2fc] ;  /* 0x00005f80ff0577ac */ /* 0x000f620008000800 */
[----:B0-----:R-:W-:Y:S01]  /*0080*/  IADD3 R6, P0, PT, R1, UR4, RZ ;  /* 0x0000000401067c10 */ /* 0x001fe2000ff1e0ff */
[----:B----4-:R-:W-:Y:S01]  /*0090*/  IMAD.U32 R4, RZ, RZ, UR6 ;  /* 0x00000006ff047e24 */ /* 0x010fe2000f8e00ff */
[----:B------:R-:W-:-:S03]  /*00a0*/  MOV R5, UR7 ;  /* 0x0000000700057c02 */ /* 0x000fc60008000f00 */
[----:B-----5:R-:W-:Y:S01]  /*00b0*/  IMAD.X R7, RZ, RZ, UR5, P0 ;  /* 0x00000005ff077e24 */ /* 0x020fe200080e06ff */
[----:B-1----:R2:W-:Y:S07]  /*00c0*/  STL [R1], R8 ;  /* 0x0000000801007387 */ /* 0x0025ee0000100800 */
[----:B------:R-:W-:-:S07]  /*00d0*/  LEPC R20, `(.L_x_0) ;  /* 0x000000001014794e */ /* 0x000fce0000000000 */
[----:B--23--:R-:W-:Y:S05]  /*00e0*/  CALL.ABS.NOINC R2 ;  /* 0x0000000002007343 */ /* 0x00cfea0003c00000 */
.L_x_0:
[----:B------:R-:W-:Y:S05]  /*00f0*/  EXIT ;  /* 0x000000000000794d */ /* 0x000fea0003800000 */
.L_x_1:
[----:B------:R-:W-:-:S00]  /*0100*/  BRA `(.L_x_1) ;  /* 0xfffffffc00fc7947 */ /* 0x000fc0000383ffff */
[----:B------:R-:W-:-:S00]  /*0110*/  NOP ;  /* 0x0000000000007918 */ /* 0x000fc00000000000 */
        /* <DEDUP_REMOVED lines=14> */
.L_x_2:


//--------------------- .nv.global.init           --------------------------
	.section	.nv.global.init,"aw",@progbits
.nv.global.init:
	.type		$str,@object
	.size		$str,(.L_0 - $str)
$str:
        /*0000*/ 	.byte	0x48, 0x65, 0x6c, 0x6c, 0x6f, 0x20, 0x66, 0x72, 0x6f, 0x6d, 0x20, 0x47, 0x50, 0x55, 0x20, 0x74
        /*0010*/ 	.byte	0x68, 0x72, 0x65, 0x61, 0x64, 0x20, 0x25, 0x64, 0x0a, 0x00
.L_0:


//--------------------- .nv.shared.reserved.0     --------------------------
	.section	.nv.shared.reserved.0,"aw",@nobits
	.weak		__nv_reservedSMEM_offset_0_alias
	.size		__nv_reservedSMEM_offset_0_alias, 0, 64
	.other		__nv_reservedSMEM_offset_0_alias,@"STO_CUDA_RESERVED_SHARED STV_DEFAULT"
__nv_reservedSMEM_offset_0_alias:
	.zero		0
	.zero		64


//--------------------- .nv.constant0._Z8helloGPUv --------------------------
	.section	.nv.constant0._Z8helloGPUv,"a",@progbits
	.sectionflags	@""
	.align	4
.nv.constant0._Z8helloGPUv:
	.zero		896


//--------------------- SYMBOLS --------------------------

	.type		.nv.reservedSmem.offset0,@object
	.size		.nv.reservedSmem.offset0,0x4
	.type		vprintf,@function
